//
// Generated by NVIDIA NVVM Compiler
//
// Compiler Build ID: CL-36424714
// Cuda compilation tools, release 13.0, V13.0.88
// Based on NVVM 20.0.0
//

.version 9.0
.target sm_100
.address_size 64

	// .globl	_Z5l1_bwPjS_PfS0_

.visible .entry _Z5l1_bwPjS_PfS0_(
	.param .u64 .ptr .align 1 _Z5l1_bwPjS_PfS0__param_0,
	.param .u64 .ptr .align 1 _Z5l1_bwPjS_PfS0__param_1,
	.param .u64 .ptr .align 1 _Z5l1_bwPjS_PfS0__param_2,
	.param .u64 .ptr .align 1 _Z5l1_bwPjS_PfS0__param_3
)
{
	.reg .pred 	%p<2>;
	.reg .b32 	%r<4>;
	.reg .b32 	%f<5>;
	.reg .b64 	%rd<14>;

	ld.param.u64 	%rd1, [_Z5l1_bwPjS_PfS0__param_0];
	ld.param.u64 	%rd2, [_Z5l1_bwPjS_PfS0__param_1];
	ld.param.u64 	%rd3, [_Z5l1_bwPjS_PfS0__param_2];
	ld.param.u64 	%rd4, [_Z5l1_bwPjS_PfS0__param_3];
	mov.u32 	%r1, %tid.x;
	setp.gt.u32 	%p1, %r1, 31;
	@%p1 bra 	$L__BB0_2;
	cvta.to.global.u64 	%rd7, %rd1;
	cvta.to.global.u64 	%rd8, %rd2;
	cvta.to.global.u64 	%rd9, %rd3;
	mul.wide.u32 	%rd10, %r1, 4;
	add.s64 	%rd6, %rd4, %rd10;
	mov.f32 	%f3, 0f00000000;
	// begin inline asm
	{	
.reg .f32 data;
	ld.global.ca.f32 data, [%rd6];
	add.f32 %f3, data, %f3;
	}
	// end inline asm
	// begin inline asm
	bar.sync 0;
	// end inline asm
	// begin inline asm
	mov.u32 %r2, %clock;
	// end inline asm
	// begin inline asm
	{	
.reg .f32 data;
	ld.global.ca.f32 data, [%rd6];
	add.f32 %f3, data, %f3;
	}
	// end inline asm
	// begin inline asm
	bar.sync 0;
	// end inline asm
	// begin inline asm
	mov.u32 %r3, %clock;
	// end inline asm
	add.s64 	%rd11, %rd7, %rd10;
	st.global.u32 	[%rd11], %r2;
	add.s64 	%rd12, %rd8, %rd10;
	st.global.u32 	[%rd12], %r3;
	add.s64 	%rd13, %rd9, %rd10;
	st.global.f32 	[%rd13], %f3;
$L__BB0_2:
	ret;

}


// ===== COMPILED SASS (sm_100) =====

	.target	sm_100

	.elftype	@"ET_EXEC"


//--------------------- .note.nv.tkinfo           --------------------------
	.section	.note.nv.tkinfo,"",@"SHT_NOTE"
	.sectionflags	@"SHF_NOTE_NV_TKINFO"
	.tkinfo
        /*0018*/ 	.word	0x00000002
        /*0030*/ 	.string	""
        /*0030*/ 	.string	"ptxas"
        /*0030*/ 	.string	"Cuda compilation tools, release 13.0, V13.0.88"
        /*0030*/ 	.string	"Build cuda_13.0.r13.0/compiler.36424714_0"
        /*0030*/ 	.string	"-arch sm_100 -m 64 "



//--------------------- .note.nv.cuinfo           --------------------------
	.section	.note.nv.cuinfo,"",@"SHT_NOTE"
	.sectionflags	@"SHF_NOTE_NV_CUINFO"
        /*0018*/ 	.short	0x0002
        /*001a*/ 	.short	0x0064
        /*001c*/ 	.short	0x0082
	.zero		2


//--------------------- .nv.info                  --------------------------
	.section	.nv.info,"",@"SHT_CUDA_INFO"
	.align	4


	//----- nvinfo : EIATTR_REGCOUNT
	.align		4
        /*0000*/ 	.byte	0x04, 0x2f
        /*0002*/ 	.short	(.L_1 - .L_0)
	.align		4
.L_0:
        /*0004*/ 	.word	index@(_Z5l1_bwPjS_PfS0_)
        /*0008*/ 	.word	0x00000012


	//----- nvinfo : EIATTR_FRAME_SIZE
	.align		4
.L_1:
        /*000c*/ 	.byte	0x04, 0x11
        /*000e*/ 	.short	(.L_3 - .L_2)
	.align		4
.L_2:
        /*0010*/ 	.word	index@(_Z5l1_bwPjS_PfS0_)
        /*0014*/ 	.word	0x00000000


	//----- nvinfo : EIATTR_MIN_STACK_SIZE
	.align		4
.L_3:
        /*0018*/ 	.byte	0x04, 0x12
        /*001a*/ 	.short	(.L_5 - .L_4)
	.align		4
.L_4:
        /*001c*/ 	.word	index@(_Z5l1_bwPjS_PfS0_)
        /*0020*/ 	.word	0x00000000
.L_5:


//--------------------- .nv.compat                --------------------------
	.section	.nv.compat,"",@"SHT_CUDA_COMPAT_INFO"
	.align	4
        /*0000*/ 	.byte	0x02, 0x09, 0x00, 0x00, 0x02, 0x02, 0x01, 0x00, 0x02, 0x05, 0x05, 0x00, 0x03, 0x07, 0x01, 0x01
        /*0010*/ 	.byte	0x02, 0x03, 0x00, 0x00, 0x02, 0x06, 0x01, 0x00, 0x04, 0x0b, 0x08, 0x00, 0x09, 0x00, 0x00, 0x00
        /*0020*/ 	.byte	0x00, 0x00, 0x00, 0x00


//--------------------- .nv.info._Z5l1_bwPjS_PfS0_ --------------------------
	.section	.nv.info._Z5l1_bwPjS_PfS0_,"",@"SHT_CUDA_INFO"
	.sectionflags	@""
	.align	4


	//----- nvinfo : EIATTR_CUDA_API_VERSION
	.align		4
        /*0000*/ 	.byte	0x04, 0x37
        /*0002*/ 	.short	(.L_7 - .L_6)
.L_6:
        /*0004*/ 	.word	0x00000082


	//----- nvinfo : EIATTR_KPARAM_INFO
	.align		4
.L_7:
        /*0008*/ 	.byte	0x04, 0x17
        /*000a*/ 	.short	(.L_9 - .L_8)
.L_8:
        /*000c*/ 	.word	0x00000000
        /*0010*/ 	.short	0x0003
        /*0012*/ 	.short	0x0018
        /*0014*/ 	.byte	0x00, 0xf5, 0x21, 0x00


	//----- nvinfo : EIATTR_KPARAM_INFO
	.align		4
.L_9:
        /*0018*/ 	.byte	0x04, 0x17
        /*001a*/ 	.short	(.L_11 - .L_10)
.L_10:
        /*001c*/ 	.word	0x00000000
        /*0020*/ 	.short	0x0002
        /*0022*/ 	.short	0x0010
        /*0024*/ 	.byte	0x00, 0xf5, 0x21, 0x00


	//----- nvinfo : EIATTR_KPARAM_INFO
	.align		4
.L_11:
        /*0028*/ 	.byte	0x04, 0x17
        /*002a*/ 	.short	(.L_13 - .L_12)
.L_12:
        /*002c*/ 	.word	0x00000000
        /*0030*/ 	.short	0x0001
        /*0032*/ 	.short	0x0008
        /*0034*/ 	.byte	0x00, 0xf5, 0x21, 0x00


	//----- nvinfo : EIATTR_KPARAM_INFO
	.align		4
.L_13:
        /*0038*/ 	.byte	0x04, 0x17
        /*003a*/ 	.short	(.L_15 - .L_14)
.L_14:
        /*003c*/ 	.word	0x00000000
        /*0040*/ 	.short	0x0000
        /*0042*/ 	.short	0x0000
        /*0044*/ 	.byte	0x00, 0xf5, 0x21, 0x00


	//----- nvinfo : EIATTR_SPARSE_MMA_MASK
	.align		4
.L_15:
        /*0048*/ 	.byte	0x03, 0x50
        /*004a*/ 	.short	0x0000


	//----- nvinfo : EIATTR_MAXREG_COUNT
	.align		4
        /*004c*/ 	.byte	0x03, 0x1b
        /*004e*/ 	.short	0x00ff


	//----- nvinfo : EIATTR_NUM_BARRIERS
	.align		4
        /*0050*/ 	.byte	0x02, 0x4c
        /*0052*/ 	.byte	0x01
	.zero		1


	//----- nvinfo : EIATTR_MERCURY_ISA_VERSION
	.align		4
        /*0054*/ 	.byte	0x03, 0x5f
        /*0056*/ 	.short	0x0101


	//----- nvinfo : EIATTR_VRC_CTA_INIT_COUNT
	.align		4
        /*0058*/ 	.byte	0x02, 0x4a
	.zero		1
	.zero		1


	//----- nvinfo : EIATTR_EXIT_INSTR_OFFSETS
	.align		4
        /*005c*/ 	.byte	0x04, 0x1c
        /*005e*/ 	.short	(.L_17 - .L_16)


	//   ....[0]....
.L_16:
        /*0060*/ 	.word	0x00000030


	//   ....[1]....
        /*0064*/ 	.word	0x00000180


	//----- nvinfo : EIATTR_CBANK_PARAM_SIZE
	.align		4
.L_17:
        /*0068*/ 	.byte	0x03, 0x19
        /*006a*/ 	.short	0x0020


	//----- nvinfo : EIATTR_PARAM_CBANK
	.align		4
        /*006c*/ 	.byte	0x04, 0x0a
        /*006e*/ 	.short	(.L_19 - .L_18)
	.align		4
.L_18:
        /*0070*/ 	.word	index@(.nv.constant0._Z5l1_bwPjS_PfS0_)
        /*0074*/ 	.short	0x0380
        /*0076*/ 	.short	0x0020


	//----- nvinfo : EIATTR_SW_WAR
	.align		4
.L_19:
        /*0078*/ 	.byte	0x04, 0x36
        /*007a*/ 	.short	(.L_21 - .L_20)
.L_20:
        /*007c*/ 	.word	0x00000008
.L_21:


//--------------------- .nv.callgraph             --------------------------
	.section	.nv.callgraph,"",@"SHT_CUDA_CALLGRAPH"
	.align	4
	.sectionentsize	8
	.align		4
        /*0000*/ 	.word	0x00000000
	.align		4
        /*0004*/ 	.word	0xffffffff
	.align		4
        /*0008*/ 	.word	0x00000000
	.align		4
        /*000c*/ 	.word	0xfffffffe
	.align		4
        /*0010*/ 	.word	0x00000000
	.align		4
        /*0014*/ 	.word	0xfffffffd
	.align		4
        /*0018*/ 	.word	0x00000000
	.align		4
        /*001c*/ 	.word	0xfffffffc


//--------------------- .text._Z5l1_bwPjS_PfS0_   --------------------------
	.section	.text._Z5l1_bwPjS_PfS0_,"ax",@progbits
	.align	128
        .global         _Z5l1_bwPjS_PfS0_
        .type           _Z5l1_bwPjS_PfS0_,@function
        .size           _Z5l1_bwPjS_PfS0_,(.L_x_1 - _Z5l1_bwPjS_PfS0_)
        .other          _Z5l1_bwPjS_PfS0_,@"STO_CUDA_ENTRY STV_DEFAULT"
_Z5l1_bwPjS_PfS0_:
.text._Z5l1_bwPjS_PfS0_:
[----:B------:R-:W-:Y:S01]  /*0000*/  LDC R1, c[0x0][0x37c] ;  /* 0x0000df00ff017b82 */ /* 0x000fe20000000800 */
[----:B------:R-:W0:Y:S02]  /*0010*/  S2R R11, SR_TID.X ;  /* 0x00000000000b7919 */ /* 0x000e240000002100 */
[----:B0-----:R-:W-:-:S13]  /*0020*/  ISETP.GT.U32.AND P0, PT, R11, 0x1f, PT ;  /* 0x0000001f0b00780c */ /* 0x001fda0003f04070 */
[----:B------:R-:W-:Y:S05]  /*0030*/  @P0 EXIT ;  /* 0x000000000000094d */ /* 0x000fea0003800000 */
[----:B------:R-:W0:Y:S01]  /*0040*/  LDC.64 R2, c[0x0][0x398] ;  /* 0x0000e600ff027b82 */ /* 0x000e220000000a00 */
[----:B------:R-:W1:Y:S01]  /*0050*/  LDCU.64 UR4, c[0x0][0x358] ;  /* 0x00006b00ff0477ac */ /* 0x000e620008000a00 */
[----:B0-----:R-:W-:-:S05]  /*0060*/  IMAD.WIDE.U32 R2, R11, 0x4, R2 ;  /* 0x000000040b027825 */ /* 0x001fca00078e0002 */
[----:B-1----:R-:W2:Y:S01]  /*0070*/  LDG.E.STRONG.SM R0, desc[UR4][R2.64] ;  /* 0x0000000402007981 */ /* 0x002ea2000c1eb900 */
[----:B------:R-:W-:Y:S01]  /*0080*/  BAR.SYNC.DEFER_BLOCKING 0x0 ;  /* 0x0000000000007b1d */ /* 0x000fe20000010000 */
[----:B--2---:R-:W-:Y:S01]  /*0090*/  FADD R0, RZ, R0 ;  /* 0x00000000ff007221 */ /* 0x004fe20000000000 */
[----:B------:R-:W-:-:S04]  /*00a0*/  CS2R.32 R13, SR_CLOCKLO ;  /* 0x00000000000d7805 */ /* 0x000fc80000005000 */
[----:B------:R-:W2:Y:S02]  /*00b0*/  LDG.E.STRONG.SM R3, desc[UR4][R2.64] ;  /* 0x0000000402037981 */ /* 0x000ea4000c1eb900 */
[----:B------:R-:W-:Y:S01]  /*00c0*/  BAR.SYNC.DEFER_BLOCKING 0x0 ;  /* 0x0000000000007b1d */ /* 0x000fe20000010000 */
[----:B--2---:R-:W-:Y:S01]  /*00d0*/  FADD R9, R0, R3 ;  /* 0x0000000300097221 */ /* 0x004fe20000000000 */
[----:B------:R-:W-:-:S06]  /*00e0*/  CS2R.32 R15, SR_CLOCKLO ;  /* 0x00000000000f7805 */ /* 0x000fcc0000005000 */
[----:B------:R-:W0:Y:S08]  /*00f0*/  LDC.64 R2, c[0x0][0x380] ;  /* 0x0000e000ff027b82 */ /* 0x000e300000000a00 */
[----:B------:R-:W1:Y:S08]  /*0100*/  LDC.64 R4, c[0x0][0x388] ;  /* 0x0000e200ff047b82 */ /* 0x000e700000000a00 */
[----:B------:R-:W2:Y:S01]  /*0110*/  LDC.64 R6, c[0x0][0x390] ;  /* 0x0000e400ff067b82 */ /* 0x000ea20000000a00 */
[----:B0-----:R-:W-:-:S05]  /*0120*/  IMAD.WIDE.U32 R2, R11, 0x4, R2 ;  /* 0x000000040b027825 */ /* 0x001fca00078e0002 */
[----:B------:R-:W-:Y:S01]  /*0130*/  STG.E desc[UR4][R2.64], R13 ;  /* 0x0000000d02007986 */ /* 0x000fe2000c101904 */
[----:B-1----:R-:W-:-:S05]  /*0140*/  IMAD.WIDE.U32 R4, R11, 0x4, R4 ;  /* 0x000000040b047825 */ /* 0x002fca00078e0004 */
[----:B------:R-:W-:Y:S01]  /*0150*/  STG.E desc[UR4][R4.64], R15 ;  /* 0x0000000f04007986 */ /* 0x000fe2000c101904 */
[----:B--2---:R-:W-:-:S05]  /*0160*/  IMAD.WIDE.U32 R6, R11, 0x4, R6 ;  /* 0x000000040b067825 */ /* 0x004fca00078e0006 */
[----:B------:R-:W-:Y:S01]  /*0170*/  STG.E desc[UR4][R6.64], R9 ;  /* 0x0000000906007986 */ /* 0x000fe2000c101904 */
[----:B------:R-:W-:Y:S05]  /*0180*/  EXIT ;  /* 0x000000000000794d */ /* 0x000fea0003800000 */
.L_x_0:
[----:B------:R-:W-:-:S00]  /*0190*/  BRA `(.L_x_0) ;  /* 0xfffffffc00fc7947 */ /* 0x000fc0000383ffff */
[----:B------:R-:W-:-:S00]  /*01a0*/  NOP ;  /* 0x0000000000007918 */ /* 0x000fc00000000000 */
        /* <DEDUP_REMOVED lines=13> */
.L_x_1:


//--------------------- .nv.shared.reserved.0     --------------------------
	.section	.nv.shared.reserved.0,"aw",@nobits
	.weak		__nv_reservedSMEM_offset_0_alias
	.size		__nv_reservedSMEM_offset_0_alias, 0, 64
	.other		__nv_reservedSMEM_offset_0_alias,@"STO_CUDA_RESERVED_SHARED STV_DEFAULT"
__nv_reservedSMEM_offset_0_alias:
	.zero		0
	.zero		64


//--------------------- .nv.constant0._Z5l1_bwPjS_PfS0_ --------------------------
	.section	.nv.constant0._Z5l1_bwPjS_PfS0_,"a",@progbits
	.sectionflags	@""
	.align	4
.nv.constant0._Z5l1_bwPjS_PfS0_:
	.zero		928


//--------------------- SYMBOLS --------------------------

	.type		.nv.reservedSmem.offset0,@object
	.size		.nv.reservedSmem.offset0,0x4
